//
// Generated by NVIDIA NVVM Compiler
//
// Compiler Build ID: CL-36424714
// Cuda compilation tools, release 13.0, V13.0.88
// Based on NVVM 20.0.0
//

.version 9.0
.target sm_100
.address_size 64

	// .globl	_Z8parreducILj128EEvPfS0_m
.extern .shared .align 16 .b8 sdata[];

.visible .entry _Z8parreducILj128EEvPfS0_m(
	.param .u64 .ptr .align 1 _Z8parreducILj128EEvPfS0_m_param_0,
	.param .u64 .ptr .align 1 _Z8parreducILj128EEvPfS0_m_param_1,
	.param .u64 _Z8parreducILj128EEvPfS0_m_param_2
)
{
	.reg .pred 	%p<6>;
	.reg .b32 	%r<10>;
	.reg .b32 	%f<26>;
	.reg .b64 	%rd<17>;

	ld.param.u64 	%rd6, [_Z8parreducILj128EEvPfS0_m_param_0];
	ld.param.u64 	%rd7, [_Z8parreducILj128EEvPfS0_m_param_1];
	ld.param.u64 	%rd8, [_Z8parreducILj128EEvPfS0_m_param_2];
	mov.u32 	%r1, %tid.x;
	cvt.u64.u32 	%rd9, %r1;
	mov.u32 	%r2, %ctaid.x;
	shl.b32 	%r4, %r2, 7;
	cvt.u64.u32 	%rd10, %r4;
	add.s64 	%rd16, %rd10, %rd9;
	shl.b32 	%r5, %r1, 2;
	mov.u32 	%r6, sdata;
	add.s32 	%r3, %r6, %r5;
	mov.b32 	%r7, 0;
	st.volatile.shared.u32 	[%r3], %r7;
	setp.ge.u64 	%p1, %rd16, %rd8;
	@%p1 bra 	$L__BB0_3;
	mov.u32 	%r8, %nctaid.x;
	shl.b32 	%r9, %r8, 7;
	cvt.u64.u32 	%rd2, %r9;
	cvta.to.global.u64 	%rd3, %rd6;
$L__BB0_2:
	shl.b64 	%rd11, %rd16, 2;
	add.s64 	%rd12, %rd3, %rd11;
	ld.global.f32 	%f1, [%rd12];
	ld.volatile.shared.f32 	%f2, [%r3];
	add.f32 	%f3, %f1, %f2;
	st.volatile.shared.f32 	[%r3], %f3;
	add.s64 	%rd16, %rd16, %rd2;
	setp.lt.u64 	%p2, %rd16, %rd8;
	@%p2 bra 	$L__BB0_2;
$L__BB0_3:
	bar.sync 	0;
	setp.gt.u32 	%p3, %r1, 63;
	@%p3 bra 	$L__BB0_5;
	ld.volatile.shared.f32 	%f4, [%r3+256];
	ld.volatile.shared.f32 	%f5, [%r3];
	add.f32 	%f6, %f4, %f5;
	st.volatile.shared.f32 	[%r3], %f6;
$L__BB0_5:
	bar.sync 	0;
	setp.gt.u32 	%p4, %r1, 31;
	@%p4 bra 	$L__BB0_8;
	ld.volatile.shared.f32 	%f7, [%r3+128];
	ld.volatile.shared.f32 	%f8, [%r3];
	add.f32 	%f9, %f7, %f8;
	st.volatile.shared.f32 	[%r3], %f9;
	ld.volatile.shared.f32 	%f10, [%r3+64];
	ld.volatile.shared.f32 	%f11, [%r3];
	add.f32 	%f12, %f10, %f11;
	st.volatile.shared.f32 	[%r3], %f12;
	ld.volatile.shared.f32 	%f13, [%r3+32];
	ld.volatile.shared.f32 	%f14, [%r3];
	add.f32 	%f15, %f13, %f14;
	st.volatile.shared.f32 	[%r3], %f15;
	ld.volatile.shared.f32 	%f16, [%r3+16];
	ld.volatile.shared.f32 	%f17, [%r3];
	add.f32 	%f18, %f16, %f17;
	st.volatile.shared.f32 	[%r3], %f18;
	ld.volatile.shared.f32 	%f19, [%r3+8];
	ld.volatile.shared.f32 	%f20, [%r3];
	add.f32 	%f21, %f19, %f20;
	st.volatile.shared.f32 	[%r3], %f21;
	ld.volatile.shared.f32 	%f22, [%r3+4];
	ld.volatile.shared.f32 	%f23, [%r3];
	add.f32 	%f24, %f22, %f23;
	st.volatile.shared.f32 	[%r3], %f24;
	setp.ne.s32 	%p5, %r1, 0;
	@%p5 bra 	$L__BB0_8;
	ld.volatile.shared.f32 	%f25, [sdata];
	cvta.to.global.u64 	%rd13, %rd7;
	mul.wide.u32 	%rd14, %r2, 4;
	add.s64 	%rd15, %rd13, %rd14;
	st.global.f32 	[%rd15], %f25;
$L__BB0_8:
	ret;

}


// ===== COMPILED SASS (sm_100) =====

	.target	sm_100

	.elftype	@"ET_EXEC"


//--------------------- .note.nv.tkinfo           --------------------------
	.section	.note.nv.tkinfo,"",@"SHT_NOTE"
	.sectionflags	@"SHF_NOTE_NV_TKINFO"
	.tkinfo
        /*0018*/ 	.word	0x00000002
        /*0030*/ 	.string	""
        /*0030*/ 	.string	"ptxas"
        /*0030*/ 	.string	"Cuda compilation tools, release 13.0, V13.0.88"
        /*0030*/ 	.string	"Build cuda_13.0.r13.0/compiler.36424714_0"
        /*0030*/ 	.string	"-arch sm_100 -m 64 "



//--------------------- .note.nv.cuinfo           --------------------------
	.section	.note.nv.cuinfo,"",@"SHT_NOTE"
	.sectionflags	@"SHF_NOTE_NV_CUINFO"
        /*0018*/ 	.short	0x0002
        /*001a*/ 	.short	0x0064
        /*001c*/ 	.short	0x0082
	.zero		2


//--------------------- .nv.info                  --------------------------
	.section	.nv.info,"",@"SHT_CUDA_INFO"
	.align	4


	//----- nvinfo : EIATTR_REGCOUNT
	.align		4
        /*0000*/ 	.byte	0x04, 0x2f
        /*0002*/ 	.short	(.L_1 - .L_0)
	.align		4
.L_0:
        /*0004*/ 	.word	index@(_Z8parreducILj128EEvPfS0_m)
        /*0008*/ 	.word	0x0000000e


	//----- nvinfo : EIATTR_FRAME_SIZE
	.align		4
.L_1:
        /*000c*/ 	.byte	0x04, 0x11
        /*000e*/ 	.short	(.L_3 - .L_2)
	.align		4
.L_2:
        /*0010*/ 	.word	index@(_Z8parreducILj128EEvPfS0_m)
        /*0014*/ 	.word	0x00000000


	//----- nvinfo : EIATTR_MIN_STACK_SIZE
	.align		4
.L_3:
        /*0018*/ 	.byte	0x04, 0x12
        /*001a*/ 	.short	(.L_5 - .L_4)
	.align		4
.L_4:
        /*001c*/ 	.word	index@(_Z8parreducILj128EEvPfS0_m)
        /*0020*/ 	.word	0x00000000
.L_5:


//--------------------- .nv.compat                --------------------------
	.section	.nv.compat,"",@"SHT_CUDA_COMPAT_INFO"
	.align	4
        /*0000*/ 	.byte	0x02, 0x09, 0x00, 0x00, 0x02, 0x02, 0x01, 0x00, 0x02, 0x05, 0x05, 0x00, 0x03, 0x07, 0x01, 0x01
        /*0010*/ 	.byte	0x02, 0x03, 0x00, 0x00, 0x02, 0x06, 0x01, 0x00, 0x04, 0x0b, 0x08, 0x00, 0x09, 0x00, 0x00, 0x00
        /*0020*/ 	.byte	0x00, 0x00, 0x00, 0x00


//--------------------- .nv.info._Z8parreducILj128EEvPfS0_m --------------------------
	.section	.nv.info._Z8parreducILj128EEvPfS0_m,"",@"SHT_CUDA_INFO"
	.sectionflags	@""
	.align	4


	//----- nvinfo : EIATTR_CUDA_API_VERSION
	.align		4
        /*0000*/ 	.byte	0x04, 0x37
        /*0002*/ 	.short	(.L_7 - .L_6)
.L_6:
        /*0004*/ 	.word	0x00000082


	//----- nvinfo : EIATTR_KPARAM_INFO
	.align		4
.L_7:
        /*0008*/ 	.byte	0x04, 0x17
        /*000a*/ 	.short	(.L_9 - .L_8)
.L_8:
        /*000c*/ 	.word	0x00000000
        /*0010*/ 	.short	0x0002
        /*0012*/ 	.short	0x0010
        /*0014*/ 	.byte	0x00, 0xf0, 0x21, 0x00


	//----- nvinfo : EIATTR_KPARAM_INFO
	.align		4
.L_9:
        /*0018*/ 	.byte	0x04, 0x17
        /*001a*/ 	.short	(.L_11 - .L_10)
.L_10:
        /*001c*/ 	.word	0x00000000
        /*0020*/ 	.short	0x0001
        /*0022*/ 	.short	0x0008
        /*0024*/ 	.byte	0x00, 0xf5, 0x21, 0x00


	//----- nvinfo : EIATTR_KPARAM_INFO
	.align		4
.L_11:
        /*0028*/ 	.byte	0x04, 0x17
        /*002a*/ 	.short	(.L_13 - .L_12)
.L_12:
        /*002c*/ 	.word	0x00000000
        /*0030*/ 	.short	0x0000
        /*0032*/ 	.short	0x0000
        /*0034*/ 	.byte	0x00, 0xf5, 0x21, 0x00


	//----- nvinfo : EIATTR_SPARSE_MMA_MASK
	.align		4
.L_13:
        /*0038*/ 	.byte	0x03, 0x50
        /*003a*/ 	.short	0x0000


	//----- nvinfo : EIATTR_MAXREG_COUNT
	.align		4
        /*003c*/ 	.byte	0x03, 0x1b
        /*003e*/ 	.short	0x00ff


	//----- nvinfo : EIATTR_NUM_BARRIERS
	.align		4
        /*0040*/ 	.byte	0x02, 0x4c
        /*0042*/ 	.byte	0x01
	.zero		1


	//----- nvinfo : EIATTR_MERCURY_ISA_VERSION
	.align		4
        /*0044*/ 	.byte	0x03, 0x5f
        /*0046*/ 	.short	0x0101


	//----- nvinfo : EIATTR_VRC_CTA_INIT_COUNT
	.align		4
        /*0048*/ 	.byte	0x02, 0x4a
	.zero		1
	.zero		1


	//----- nvinfo : EIATTR_EXIT_INSTR_OFFSETS
	.align		4
        /*004c*/ 	.byte	0x04, 0x1c
        /*004e*/ 	.short	(.L_15 - .L_14)


	//   ....[0]....
.L_14:
        /*0050*/ 	.word	0x00000260


	//   ....[1]....
        /*0054*/ 	.word	0x00000400


	//   ....[2]....
        /*0058*/ 	.word	0x00000450


	//----- nvinfo : EIATTR_CRS_STACK_SIZE
	.align		4
.L_15:
        /*005c*/ 	.byte	0x04, 0x1e
        /*005e*/ 	.short	(.L_17 - .L_16)
.L_16:
        /*0060*/ 	.word	0x00000000


	//----- nvinfo : EIATTR_CBANK_PARAM_SIZE
	.align		4
.L_17:
        /*0064*/ 	.byte	0x03, 0x19
        /*0066*/ 	.short	0x0018


	//----- nvinfo : EIATTR_PARAM_CBANK
	.align		4
        /*0068*/ 	.byte	0x04, 0x0a
        /*006a*/ 	.short	(.L_19 - .L_18)
	.align		4
.L_18:
        /*006c*/ 	.word	index@(.nv.constant0._Z8parreducILj128EEvPfS0_m)
        /*0070*/ 	.short	0x0380
        /*0072*/ 	.short	0x0018


	//----- nvinfo : EIATTR_SW_WAR
	.align		4
.L_19:
        /*0074*/ 	.byte	0x04, 0x36
        /*0076*/ 	.short	(.L_21 - .L_20)
.L_20:
        /*0078*/ 	.word	0x00000008
.L_21:


//--------------------- .nv.callgraph             --------------------------
	.section	.nv.callgraph,"",@"SHT_CUDA_CALLGRAPH"
	.align	4
	.sectionentsize	8
	.align		4
        /*0000*/ 	.word	0x00000000
	.align		4
        /*0004*/ 	.word	0xffffffff
	.align		4
        /*0008*/ 	.word	0x00000000
	.align		4
        /*000c*/ 	.word	0xfffffffe
	.align		4
        /*0010*/ 	.word	0x00000000
	.align		4
        /*0014*/ 	.word	0xfffffffd
	.align		4
        /*0018*/ 	.word	0x00000000
	.align		4
        /*001c*/ 	.word	0xfffffffc


//--------------------- .text._Z8parreducILj128EEvPfS0_m --------------------------
	.section	.text._Z8parreducILj128EEvPfS0_m,"ax",@progbits
	.align	128
        .global         _Z8parreducILj128EEvPfS0_m
        .type           _Z8parreducILj128EEvPfS0_m,@function
        .size           _Z8parreducILj128EEvPfS0_m,(.L_x_4 - _Z8parreducILj128EEvPfS0_m)
        .other          _Z8parreducILj128EEvPfS0_m,@"STO_CUDA_ENTRY STV_DEFAULT"
_Z8parreducILj128EEvPfS0_m:
.text._Z8parreducILj128EEvPfS0_m:
[----:B------:R-:W-:Y:S01]  /*0000*/  LDC R1, c[0x0][0x37c] ;  /* 0x0000df00ff017b82 */ /* 0x000fe20000000800 */
[----:B------:R-:W0:Y:S07]  /*0010*/  S2R R3, SR_TID.X ;  /* 0x0000000000037919 */ /* 0x000e2e0000002100 */
[----:B------:R-:W1:Y:S01]  /*0020*/  S2UR UR5, SR_CgaCtaId ;  /* 0x00000000000579c3 */ /* 0x000e620000008800 */
[----:B------:R-:W2:Y:S01]  /*0030*/  LDCU.64 UR8, c[0x0][0x390] ;  /* 0x00007200ff0877ac */ /* 0x000ea20008000a00 */
[----:B------:R-:W-:Y:S01]  /*0040*/  BSSY.RECONVERGENT B0, `(.L_x_0) ;  /* 0x000001a000007945 */ /* 0x000fe20003800200 */
[----:B------:R-:W3:Y:S01]  /*0050*/  S2R R0, SR_CTAID.X ;  /* 0x0000000000007919 */ /* 0x000ee20000002500 */
[----:B------:R-:W-:Y:S01]  /*0060*/  UMOV UR4, 0x400 ;  /* 0x0000040000047882 */ /* 0x000fe20000000000 */
[----:B------:R-:W4:Y:S01]  /*0070*/  LDCU.64 UR6, c[0x0][0x358] ;  /* 0x00006b00ff0677ac */ /* 0x000f220008000a00 */
[----:B------:R-:W0:Y:S01]  /*0080*/  LDCU.64 UR10, c[0x0][0x380] ;  /* 0x00007000ff0a77ac */ /* 0x000e220008000a00 */
[----:B-1----:R-:W-:-:S06]  /*0090*/  ULEA UR4, UR5, UR4, 0x18 ;  /* 0x0000000405047291 */ /* 0x002fcc000f8ec0ff */
[----:B0-----:R-:W-:Y:S02]  /*00a0*/  LEA R2, R3, UR4, 0x2 ;  /* 0x0000000403027c11 */ /* 0x001fe4000f8e10ff */
[----:B---3--:R-:W-:-:S03]  /*00b0*/  LEA R9, P1, R0, R3, 0x7 ;  /* 0x0000000300097211 */ /* 0x008fc600078238ff */
[----:B------:R0:W-:Y:S01]  /*00c0*/  STS [R2], RZ ;  /* 0x000000ff02007388 */ /* 0x0001e20000000800 */
[----:B--2---:R-:W-:Y:S01]  /*00d0*/  ISETP.GE.U32.AND P0, PT, R9, UR8, PT ;  /* 0x0000000809007c0c */ /* 0x004fe2000bf06070 */
[----:B------:R-:W-:Y:S01]  /*00e0*/  IMAD.X R8, RZ, RZ, RZ, P1 ;  /* 0x000000ffff087224 */ /* 0x000fe200008e06ff */
[----:B------:R-:W-:-:S04]  /*00f0*/  ISETP.GT.U32.AND P1, PT, R3, 0x3f, PT ;  /* 0x0000003f0300780c */ /* 0x000fc80003f24070 */
[----:B------:R-:W-:-:S13]  /*0100*/  ISETP.GE.U32.AND.EX P0, PT, R8, UR9, PT, P0 ;  /* 0x0000000908007c0c */ /* 0x000fda000bf06100 */
[----:B0---4-:R-:W-:Y:S05]  /*0110*/  @P0 BRA `(.L_x_1) ;  /* 0x0000000000300947 */ /* 0x011fea0003800000 */
[----:B------:R-:W0:Y:S02]  /*0120*/  LDC R6, c[0x0][0x370] ;  /* 0x0000dc00ff067b82 */ /* 0x000e240000000800 */
.L_x_2:
[C---:B------:R-:W-:Y:S01]  /*0130*/  LEA R4, P0, R9.reuse, UR10, 0x2 ;  /* 0x0000000a09047c11 */ /* 0x040fe2000f8010ff */
[----:B-1----:R-:W1:Y:S03]  /*0140*/  LDS R7, [R2] ;  /* 0x0000000002077984 */ /* 0x002e660000000800 */
[----:B------:R-:W-:-:S05]  /*0150*/  LEA.HI.X R5, R9, UR11, R8, 0x2, P0 ;  /* 0x0000000b09057c11 */ /* 0x000fca00080f1408 */
[----:B------:R-:W1:Y:S01]  /*0160*/  LDG.E R4, desc[UR6][R4.64] ;  /* 0x0000000604047981 */ /* 0x000e62000c1e1900 */
[----:B0-----:R-:W-:-:S05]  /*0170*/  LEA R9, P0, R6, R9, 0x7 ;  /* 0x0000000906097211 */ /* 0x001fca00078038ff */
[----:B------:R-:W-:Y:S01]  /*0180*/  IMAD.X R8, RZ, RZ, R8, P0 ;  /* 0x000000ffff087224 */ /* 0x000fe200000e0608 */
[----:B------:R-:W-:-:S04]  /*0190*/  ISETP.GE.U32.AND P0, PT, R9, UR8, PT ;  /* 0x0000000809007c0c */ /* 0x000fc8000bf06070 */
[----:B------:R-:W-:Y:S01]  /*01a0*/  ISETP.GE.U32.AND.EX P0, PT, R8, UR9, PT, P0 ;  /* 0x0000000908007c0c */ /* 0x000fe2000bf06100 */
[----:B-1----:R-:W-:-:S05]  /*01b0*/  FADD R7, R4, R7 ;  /* 0x0000000704077221 */ /* 0x002fca0000000000 */
[----:B------:R1:W-:Y:S07]  /*01c0*/  STS [R2], R7 ;  /* 0x0000000702007388 */ /* 0x0003ee0000000800 */
[----:B------:R-:W-:Y:S05]  /*01d0*/  @!P0 BRA `(.L_x_2) ;  /* 0xfffffffc00d48947 */ /* 0x000fea000383ffff */
.L_x_1:
[----:B------:R-:W-:Y:S05]  /*01e0*/  BSYNC.RECONVERGENT B0 ;  /* 0x0000000000007941 */ /* 0x000fea0003800200 */
.L_x_0:
[----:B------:R-:W-:Y:S01]  /*01f0*/  BAR.SYNC.DEFER_BLOCKING 0x0 ;  /* 0x0000000000007b1d */ /* 0x000fe20000010000 */
[----:B------:R-:W-:-:S05]  /*0200*/  ISETP.GT.U32.AND P0, PT, R3, 0x1f, PT ;  /* 0x0000001f0300780c */ /* 0x000fca0003f04070 */
[----:B------:R-:W-:Y:S04]  /*0210*/  @!P1 LDS R4, [R2+0x100] ;  /* 0x0001000002049984 */ /* 0x000fe80000000800 */
[----:B------:R-:W0:Y:S02]  /*0220*/  @!P1 LDS R5, [R2] ;  /* 0x0000000002059984 */ /* 0x000e240000000800 */
[----:B0-----:R-:W-:-:S05]  /*0230*/  @!P1 FADD R5, R4, R5 ;  /* 0x0000000504059221 */ /* 0x001fca0000000000 */
[----:B------:R0:W-:Y:S01]  /*0240*/  @!P1 STS [R2], R5 ;  /* 0x0000000502009388 */ /* 0x0001e20000000800 */
[----:B------:R-:W-:Y:S06]  /*0250*/  BAR.SYNC.DEFER_BLOCKING 0x0 ;  /* 0x0000000000007b1d */ /* 0x000fec0000010000 */
[----:B------:R-:W-:Y:S05]  /*0260*/  @P0 EXIT ;  /* 0x000000000000094d */ /* 0x000fea0003800000 */
[----:B------:R-:W-:Y:S01]  /*0270*/  LDS R4, [R2+0x80] ;  /* 0x0000800002047984 */ /* 0x000fe20000000800 */
[----:B------:R-:W-:-:S03]  /*0280*/  ISETP.NE.AND P0, PT, R3, RZ, PT ;  /* 0x000000ff0300720c */ /* 0x000fc60003f05270 */
[----:B0-----:R-:W0:Y:S02]  /*0290*/  LDS R5, [R2] ;  /* 0x0000000002057984 */ /* 0x001e240000000800 */
[----:B0-----:R-:W-:-:S05]  /*02a0*/  FADD R5, R4, R5 ;  /* 0x0000000504057221 */ /* 0x001fca0000000000 */
[----:B------:R-:W-:Y:S04]  /*02b0*/  STS [R2], R5 ;  /* 0x0000000502007388 */ /* 0x000fe80000000800 */
[----:B------:R-:W-:Y:S04]  /*02c0*/  LDS R4, [R2+0x40] ;  /* 0x0000400002047984 */ /* 0x000fe80000000800 */
[----:B-1----:R-:W0:Y:S02]  /*02d0*/  LDS R7, [R2] ;  /* 0x0000000002077984 */ /* 0x002e240000000800 */
[----:B0-----:R-:W-:-:S05]  /*02e0*/  FADD R7, R4, R7 ;  /* 0x0000000704077221 */ /* 0x001fca0000000000 */
[----:B------:R-:W-:Y:S04]  /*02f0*/  STS [R2], R7 ;  /* 0x0000000702007388 */ /* 0x000fe80000000800 */
[----:B------:R-:W-:Y:S04]  /*0300*/  LDS R4, [R2+0x20] ;  /* 0x0000200002047984 */ /* 0x000fe80000000800 */
[----:B------:R-:W0:Y:S02]  /*0310*/  LDS R9, [R2] ;  /* 0x0000000002097984 */ /* 0x000e240000000800 */
        /* <DEDUP_REMOVED lines=13> */
[----:B------:R0:W-:Y:S01]  /*03f0*/  STS [R2], R7 ;  /* 0x0000000702007388 */ /* 0x0001e20000000800 */
[----:B------:R-:W-:Y:S05]  /*0400*/  @P0 EXIT ;  /* 0x000000000000094d */ /* 0x000fea0003800000 */
[----:B------:R-:W1:Y:S01]  /*0410*/  LDS R5, [UR4] ;  /* 0x00000004ff057984 */ /* 0x000e620008000800 */
[----:B0-----:R-:W0:Y:S02]  /*0420*/  LDC.64 R2, c[0x0][0x388] ;  /* 0x0000e200ff027b82 */ /* 0x001e240000000a00 */
[----:B0-----:R-:W-:-:S05]  /*0430*/  IMAD.WIDE.U32 R2, R0, 0x4, R2 ;  /* 0x0000000400027825 */ /* 0x001fca00078e0002 */
[----:B-1----:R-:W-:Y:S01]  /*0440*/  STG.E desc[UR6][R2.64], R5 ;  /* 0x0000000502007986 */ /* 0x002fe2000c101906 */
[----:B------:R-:W-:Y:S05]  /*0450*/  EXIT ;  /* 0x000000000000794d */ /* 0x000fea0003800000 */
.L_x_3:
[----:B------:R-:W-:-:S00]  /*0460*/  BRA `(.L_x_3) ;  /* 0xfffffffc00fc7947 */ /* 0x000fc0000383ffff */
[----:B------:R-:W-:-:S00]  /*0470*/  NOP ;  /* 0x0000000000007918 */ /* 0x000fc00000000000 */
        /* <DEDUP_REMOVED lines=8> */
.L_x_4:


//--------------------- .nv.shared._Z8parreducILj128EEvPfS0_m --------------------------
	.section	.nv.shared._Z8parreducILj128EEvPfS0_m,"aw",@nobits
	.sectionflags	@""
	.align	16
	.zero		1024


//--------------------- .nv.shared.reserved.0     --------------------------
	.section	.nv.shared.reserved.0,"aw",@nobits
	.weak		__nv_reservedSMEM_offset_0_alias
	.size		__nv_reservedSMEM_offset_0_alias, 0, 64
	.other		__nv_reservedSMEM_offset_0_alias,@"STO_CUDA_RESERVED_SHARED STV_DEFAULT"
__nv_reservedSMEM_offset_0_alias:
	.zero		0
	.zero		64


//--------------------- .nv.constant0._Z8parreducILj128EEvPfS0_m --------------------------
	.section	.nv.constant0._Z8parreducILj128EEvPfS0_m,"a",@progbits
	.sectionflags	@""
	.align	4
.nv.constant0._Z8parreducILj128EEvPfS0_m:
	.zero		920


//--------------------- SYMBOLS --------------------------

	.type		.nv.reservedSmem.offset0,@object
	.size		.nv.reservedSmem.offset0,0x4
	.type		.nv.reservedSmem.cap,@object
	.size		.nv.reservedSmem.cap,0x4
